//
// Generated by NVIDIA NVVM Compiler
//
// Compiler Build ID: CL-36424714
// Cuda compilation tools, release 13.0, V13.0.88
// Based on NVVM 20.0.0
//

.version 9.0
.target sm_100
.address_size 64

	// .globl	_Z6kernelILi128ELi256ELi32768EEvPKiPi

.visible .entry _Z6kernelILi128ELi256ELi32768EEvPKiPi(
	.param .u64 .ptr .align 1 _Z6kernelILi128ELi256ELi32768EEvPKiPi_param_0,
	.param .u64 .ptr .align 1 _Z6kernelILi128ELi256ELi32768EEvPKiPi_param_1
)
{
	.reg .pred 	%p<2>;
	.reg .b32 	%r<775>;
	.reg .b64 	%rd<264>;

	ld.param.u64 	%rd258, [_Z6kernelILi128ELi256ELi32768EEvPKiPi_param_0];
	cvta.to.global.u64 	%rd259, %rd258;
	mov.u32 	%r513, %tid.x;
	mov.u32 	%r514, %ctaid.x;
	shr.u32 	%r515, %r514, 10;
	add.s32 	%r516, %r515, %r513;
	mul.wide.u32 	%rd260, %r516, 4;
	add.s64 	%rd261, %rd259, %rd260;
	add.s64 	%rd2, %rd258, %rd260;
	// begin inline asm
	ld.global.ca.b32 %r257, [%rd2];
	// end inline asm
	add.s64 	%rd3, %rd2, 512;
	// begin inline asm
	ld.global.ca.b32 %r258, [%rd3];
	// end inline asm
	add.s64 	%rd4, %rd2, 1024;
	// begin inline asm
	ld.global.ca.b32 %r259, [%rd4];
	// end inline asm
	add.s64 	%rd5, %rd2, 1536;
	// begin inline asm
	ld.global.ca.b32 %r260, [%rd5];
	// end inline asm
	add.s64 	%rd6, %rd2, 2048;
	// begin inline asm
	ld.global.ca.b32 %r261, [%rd6];
	// end inline asm
	add.s64 	%rd7, %rd2, 2560;
	// begin inline asm
	ld.global.ca.b32 %r262, [%rd7];
	// end inline asm
	add.s64 	%rd8, %rd2, 3072;
	// begin inline asm
	ld.global.ca.b32 %r263, [%rd8];
	// end inline asm
	add.s64 	%rd9, %rd2, 3584;
	// begin inline asm
	ld.global.ca.b32 %r264, [%rd9];
	// end inline asm
	add.s64 	%rd10, %rd2, 4096;
	// begin inline asm
	ld.global.ca.b32 %r265, [%rd10];
	// end inline asm
	add.s64 	%rd11, %rd2, 4608;
	// begin inline asm
	ld.global.ca.b32 %r266, [%rd11];
	// end inline asm
	add.s64 	%rd12, %rd2, 5120;
	// begin inline asm
	ld.global.ca.b32 %r267, [%rd12];
	// end inline asm
	add.s64 	%rd13, %rd2, 5632;
	// begin inline asm
	ld.global.ca.b32 %r268, [%rd13];
	// end inline asm
	add.s64 	%rd14, %rd2, 6144;
	// begin inline asm
	ld.global.ca.b32 %r269, [%rd14];
	// end inline asm
	add.s64 	%rd15, %rd2, 6656;
	// begin inline asm
	ld.global.ca.b32 %r270, [%rd15];
	// end inline asm
	add.s64 	%rd16, %rd2, 7168;
	// begin inline asm
	ld.global.ca.b32 %r271, [%rd16];
	// end inline asm
	add.s64 	%rd17, %rd2, 7680;
	// begin inline asm
	ld.global.ca.b32 %r272, [%rd17];
	// end inline asm
	add.s64 	%rd18, %rd2, 8192;
	// begin inline asm
	ld.global.ca.b32 %r273, [%rd18];
	// end inline asm
	add.s64 	%rd19, %rd2, 8704;
	// begin inline asm
	ld.global.ca.b32 %r274, [%rd19];
	// end inline asm
	add.s64 	%rd20, %rd2, 9216;
	// begin inline asm
	ld.global.ca.b32 %r275, [%rd20];
	// end inline asm
	add.s64 	%rd21, %rd2, 9728;
	// begin inline asm
	ld.global.ca.b32 %r276, [%rd21];
	// end inline asm
	add.s64 	%rd22, %rd2, 10240;
	// begin inline asm
	ld.global.ca.b32 %r277, [%rd22];
	// end inline asm
	add.s64 	%rd23, %rd2, 10752;
	// begin inline asm
	ld.global.ca.b32 %r278, [%rd23];
	// end inline asm
	add.s64 	%rd24, %rd2, 11264;
	// begin inline asm
	ld.global.ca.b32 %r279, [%rd24];
	// end inline asm
	add.s64 	%rd25, %rd2, 11776;
	// begin inline asm
	ld.global.ca.b32 %r280, [%rd25];
	// end inline asm
	add.s64 	%rd26, %rd2, 12288;
	// begin inline asm
	ld.global.ca.b32 %r281, [%rd26];
	// end inline asm
	add.s64 	%rd27, %rd2, 12800;
	// begin inline asm
	ld.global.ca.b32 %r282, [%rd27];
	// end inline asm
	add.s64 	%rd28, %rd2, 13312;
	// begin inline asm
	ld.global.ca.b32 %r283, [%rd28];
	// end inline asm
	add.s64 	%rd29, %rd2, 13824;
	// begin inline asm
	ld.global.ca.b32 %r284, [%rd29];
	// end inline asm
	add.s64 	%rd30, %rd2, 14336;
	// begin inline asm
	ld.global.ca.b32 %r285, [%rd30];
	// end inline asm
	add.s64 	%rd31, %rd2, 14848;
	// begin inline asm
	ld.global.ca.b32 %r286, [%rd31];
	// end inline asm
	add.s64 	%rd32, %rd2, 15360;
	// begin inline asm
	ld.global.ca.b32 %r287, [%rd32];
	// end inline asm
	add.s64 	%rd33, %rd2, 15872;
	// begin inline asm
	ld.global.ca.b32 %r288, [%rd33];
	// end inline asm
	add.s64 	%rd34, %rd2, 16384;
	// begin inline asm
	ld.global.ca.b32 %r289, [%rd34];
	// end inline asm
	add.s64 	%rd35, %rd2, 16896;
	// begin inline asm
	ld.global.ca.b32 %r290, [%rd35];
	// end inline asm
	add.s64 	%rd36, %rd2, 17408;
	// begin inline asm
	ld.global.ca.b32 %r291, [%rd36];
	// end inline asm
	add.s64 	%rd37, %rd2, 17920;
	// begin inline asm
	ld.global.ca.b32 %r292, [%rd37];
	// end inline asm
	add.s64 	%rd38, %rd2, 18432;
	// begin inline asm
	ld.global.ca.b32 %r293, [%rd38];
	// end inline asm
	add.s64 	%rd39, %rd2, 18944;
	// begin inline asm
	ld.global.ca.b32 %r294, [%rd39];
	// end inline asm
	add.s64 	%rd40, %rd2, 19456;
	// begin inline asm
	ld.global.ca.b32 %r295, [%rd40];
	// end inline asm
	add.s64 	%rd41, %rd2, 19968;
	// begin inline asm
	ld.global.ca.b32 %r296, [%rd41];
	// end inline asm
	add.s64 	%rd42, %rd2, 20480;
	// begin inline asm
	ld.global.ca.b32 %r297, [%rd42];
	// end inline asm
	add.s64 	%rd43, %rd2, 20992;
	// begin inline asm
	ld.global.ca.b32 %r298, [%rd43];
	// end inline asm
	add.s64 	%rd44, %rd2, 21504;
	// begin inline asm
	ld.global.ca.b32 %r299, [%rd44];
	// end inline asm
	add.s64 	%rd45, %rd2, 22016;
	// begin inline asm
	ld.global.ca.b32 %r300, [%rd45];
	// end inline asm
	add.s64 	%rd46, %rd2, 22528;
	// begin inline asm
	ld.global.ca.b32 %r301, [%rd46];
	// end inline asm
	add.s64 	%rd47, %rd2, 23040;
	// begin inline asm
	ld.global.ca.b32 %r302, [%rd47];
	// end inline asm
	add.s64 	%rd48, %rd2, 23552;
	// begin inline asm
	ld.global.ca.b32 %r303, [%rd48];
	// end inline asm
	add.s64 	%rd49, %rd2, 24064;
	// begin inline asm
	ld.global.ca.b32 %r304, [%rd49];
	// end inline asm
	add.s64 	%rd50, %rd2, 24576;
	// begin inline asm
	ld.global.ca.b32 %r305, [%rd50];
	// end inline asm
	add.s64 	%rd51, %rd2, 25088;
	// begin inline asm
	ld.global.ca.b32 %r306, [%rd51];
	// end inline asm
	add.s64 	%rd52, %rd2, 25600;
	// begin inline asm
	ld.global.ca.b32 %r307, [%rd52];
	// end inline asm
	add.s64 	%rd53, %rd2, 26112;
	// begin inline asm
	ld.global.ca.b32 %r308, [%rd53];
	// end inline asm
	add.s64 	%rd54, %rd2, 26624;
	// begin inline asm
	ld.global.ca.b32 %r309, [%rd54];
	// end inline asm
	add.s64 	%rd55, %rd2, 27136;
	// begin inline asm
	ld.global.ca.b32 %r310, [%rd55];
	// end inline asm
	add.s64 	%rd56, %rd2, 27648;
	// begin inline asm
	ld.global.ca.b32 %r311, [%rd56];
	// end inline asm
	add.s64 	%rd57, %rd2, 28160;
	// begin inline asm
	ld.global.ca.b32 %r312, [%rd57];
	// end inline asm
	add.s64 	%rd58, %rd2, 28672;
	// begin inline asm
	ld.global.ca.b32 %r313, [%rd58];
	// end inline asm
	add.s64 	%rd59, %rd2, 29184;
	// begin inline asm
	ld.global.ca.b32 %r314, [%rd59];
	// end inline asm
	add.s64 	%rd60, %rd2, 29696;
	// begin inline asm
	ld.global.ca.b32 %r315, [%rd60];
	// end inline asm
	add.s64 	%rd61, %rd2, 30208;
	// begin inline asm
	ld.global.ca.b32 %r316, [%rd61];
	// end inline asm
	add.s64 	%rd62, %rd2, 30720;
	// begin inline asm
	ld.global.ca.b32 %r317, [%rd62];
	// end inline asm
	add.s64 	%rd63, %rd2, 31232;
	// begin inline asm
	ld.global.ca.b32 %r318, [%rd63];
	// end inline asm
	add.s64 	%rd64, %rd2, 31744;
	// begin inline asm
	ld.global.ca.b32 %r319, [%rd64];
	// end inline asm
	add.s64 	%rd65, %rd2, 32256;
	// begin inline asm
	ld.global.ca.b32 %r320, [%rd65];
	// end inline asm
	add.s64 	%rd66, %rd2, 32768;
	// begin inline asm
	ld.global.ca.b32 %r321, [%rd66];
	// end inline asm
	add.s64 	%rd67, %rd2, 33280;
	// begin inline asm
	ld.global.ca.b32 %r322, [%rd67];
	// end inline asm
	add.s64 	%rd68, %rd2, 33792;
	// begin inline asm
	ld.global.ca.b32 %r323, [%rd68];
	// end inline asm
	add.s64 	%rd69, %rd2, 34304;
	// begin inline asm
	ld.global.ca.b32 %r324, [%rd69];
	// end inline asm
	add.s64 	%rd70, %rd2, 34816;
	// begin inline asm
	ld.global.ca.b32 %r325, [%rd70];
	// end inline asm
	add.s64 	%rd71, %rd2, 35328;
	// begin inline asm
	ld.global.ca.b32 %r326, [%rd71];
	// end inline asm
	add.s64 	%rd72, %rd2, 35840;
	// begin inline asm
	ld.global.ca.b32 %r327, [%rd72];
	// end inline asm
	add.s64 	%rd73, %rd2, 36352;
	// begin inline asm
	ld.global.ca.b32 %r328, [%rd73];
	// end inline asm
	add.s64 	%rd74, %rd2, 36864;
	// begin inline asm
	ld.global.ca.b32 %r329, [%rd74];
	// end inline asm
	add.s64 	%rd75, %rd2, 37376;
	// begin inline asm
	ld.global.ca.b32 %r330, [%rd75];
	// end inline asm
	add.s64 	%rd76, %rd2, 37888;
	// begin inline asm
	ld.global.ca.b32 %r331, [%rd76];
	// end inline asm
	add.s64 	%rd77, %rd2, 38400;
	// begin inline asm
	ld.global.ca.b32 %r332, [%rd77];
	// end inline asm
	add.s64 	%rd78, %rd2, 38912;
	// begin inline asm
	ld.global.ca.b32 %r333, [%rd78];
	// end inline asm
	add.s64 	%rd79, %rd2, 39424;
	// begin inline asm
	ld.global.ca.b32 %r334, [%rd79];
	// end inline asm
	add.s64 	%rd80, %rd2, 39936;
	// begin inline asm
	ld.global.ca.b32 %r335, [%rd80];
	// end inline asm
	add.s64 	%rd81, %rd2, 40448;
	// begin inline asm
	ld.global.ca.b32 %r336, [%rd81];
	// end inline asm
	add.s64 	%rd82, %rd2, 40960;
	// begin inline asm
	ld.global.ca.b32 %r337, [%rd82];
	// end inline asm
	add.s64 	%rd83, %rd2, 41472;
	// begin inline asm
	ld.global.ca.b32 %r338, [%rd83];
	// end inline asm
	add.s64 	%rd84, %rd2, 41984;
	// begin inline asm
	ld.global.ca.b32 %r339, [%rd84];
	// end inline asm
	add.s64 	%rd85, %rd2, 42496;
	// begin inline asm
	ld.global.ca.b32 %r340, [%rd85];
	// end inline asm
	add.s64 	%rd86, %rd2, 43008;
	// begin inline asm
	ld.global.ca.b32 %r341, [%rd86];
	// end inline asm
	add.s64 	%rd87, %rd2, 43520;
	// begin inline asm
	ld.global.ca.b32 %r342, [%rd87];
	// end inline asm
	add.s64 	%rd88, %rd2, 44032;
	// begin inline asm
	ld.global.ca.b32 %r343, [%rd88];
	// end inline asm
	add.s64 	%rd89, %rd2, 44544;
	// begin inline asm
	ld.global.ca.b32 %r344, [%rd89];
	// end inline asm
	add.s64 	%rd90, %rd2, 45056;
	// begin inline asm
	ld.global.ca.b32 %r345, [%rd90];
	// end inline asm
	add.s64 	%rd91, %rd2, 45568;
	// begin inline asm
	ld.global.ca.b32 %r346, [%rd91];
	// end inline asm
	add.s64 	%rd92, %rd2, 46080;
	// begin inline asm
	ld.global.ca.b32 %r347, [%rd92];
	// end inline asm
	add.s64 	%rd93, %rd2, 46592;
	// begin inline asm
	ld.global.ca.b32 %r348, [%rd93];
	// end inline asm
	add.s64 	%rd94, %rd2, 47104;
	// begin inline asm
	ld.global.ca.b32 %r349, [%rd94];
	// end inline asm
	add.s64 	%rd95, %rd2, 47616;
	// begin inline asm
	ld.global.ca.b32 %r350, [%rd95];
	// end inline asm
	add.s64 	%rd96, %rd2, 48128;
	// begin inline asm
	ld.global.ca.b32 %r351, [%rd96];
	// end inline asm
	add.s64 	%rd97, %rd2, 48640;
	// begin inline asm
	ld.global.ca.b32 %r352, [%rd97];
	// end inline asm
	add.s64 	%rd98, %rd2, 49152;
	// begin inline asm
	ld.global.ca.b32 %r353, [%rd98];
	// end inline asm
	add.s64 	%rd99, %rd2, 49664;
	// begin inline asm
	ld.global.ca.b32 %r354, [%rd99];
	// end inline asm
	add.s64 	%rd100, %rd2, 50176;
	// begin inline asm
	ld.global.ca.b32 %r355, [%rd100];
	// end inline asm
	add.s64 	%rd101, %rd2, 50688;
	// begin inline asm
	ld.global.ca.b32 %r356, [%rd101];
	// end inline asm
	add.s64 	%rd102, %rd2, 51200;
	// begin inline asm
	ld.global.ca.b32 %r357, [%rd102];
	// end inline asm
	add.s64 	%rd103, %rd2, 51712;
	// begin inline asm
	ld.global.ca.b32 %r358, [%rd103];
	// end inline asm
	add.s64 	%rd104, %rd2, 52224;
	// begin inline asm
	ld.global.ca.b32 %r359, [%rd104];
	// end inline asm
	add.s64 	%rd105, %rd2, 52736;
	// begin inline asm
	ld.global.ca.b32 %r360, [%rd105];
	// end inline asm
	add.s64 	%rd106, %rd2, 53248;
	// begin inline asm
	ld.global.ca.b32 %r361, [%rd106];
	// end inline asm
	add.s64 	%rd107, %rd2, 53760;
	// begin inline asm
	ld.global.ca.b32 %r362, [%rd107];
	// end inline asm
	add.s64 	%rd108, %rd2, 54272;
	// begin inline asm
	ld.global.ca.b32 %r363, [%rd108];
	// end inline asm
	add.s64 	%rd109, %rd2, 54784;
	// begin inline asm
	ld.global.ca.b32 %r364, [%rd109];
	// end inline asm
	add.s64 	%rd110, %rd2, 55296;
	// begin inline asm
	ld.global.ca.b32 %r365, [%rd110];
	// end inline asm
	add.s64 	%rd111, %rd2, 55808;
	// begin inline asm
	ld.global.ca.b32 %r366, [%rd111];
	// end inline asm
	add.s64 	%rd112, %rd2, 56320;
	// begin inline asm
	ld.global.ca.b32 %r367, [%rd112];
	// end inline asm
	add.s64 	%rd113, %rd2, 56832;
	// begin inline asm
	ld.global.ca.b32 %r368, [%rd113];
	// end inline asm
	add.s64 	%rd114, %rd2, 57344;
	// begin inline asm
	ld.global.ca.b32 %r369, [%rd114];
	// end inline asm
	add.s64 	%rd115, %rd2, 57856;
	// begin inline asm
	ld.global.ca.b32 %r370, [%rd115];
	// end inline asm
	add.s64 	%rd116, %rd2, 58368;
	// begin inline asm
	ld.global.ca.b32 %r371, [%rd116];
	// end inline asm
	add.s64 	%rd117, %rd2, 58880;
	// begin inline asm
	ld.global.ca.b32 %r372, [%rd117];
	// end inline asm
	add.s64 	%rd118, %rd2, 59392;
	// begin inline asm
	ld.global.ca.b32 %r373, [%rd118];
	// end inline asm
	add.s64 	%rd119, %rd2, 59904;
	// begin inline asm
	ld.global.ca.b32 %r374, [%rd119];
	// end inline asm
	add.s64 	%rd120, %rd2, 60416;
	// begin inline asm
	ld.global.ca.b32 %r375, [%rd120];
	// end inline asm
	add.s64 	%rd121, %rd2, 60928;
	// begin inline asm
	ld.global.ca.b32 %r376, [%rd121];
	// end inline asm
	add.s64 	%rd122, %rd2, 61440;
	// begin inline asm
	ld.global.ca.b32 %r377, [%rd122];
	// end inline asm
	add.s64 	%rd123, %rd2, 61952;
	// begin inline asm
	ld.global.ca.b32 %r378, [%rd123];
	// end inline asm
	add.s64 	%rd124, %rd2, 62464;
	// begin inline asm
	ld.global.ca.b32 %r379, [%rd124];
	// end inline asm
	add.s64 	%rd125, %rd2, 62976;
	// begin inline asm
	ld.global.ca.b32 %r380, [%rd125];
	// end inline asm
	add.s64 	%rd126, %rd2, 63488;
	// begin inline asm
	ld.global.ca.b32 %r381, [%rd126];
	// end inline asm
	add.s64 	%rd127, %rd2, 64000;
	// begin inline asm
	ld.global.ca.b32 %r382, [%rd127];
	// end inline asm
	add.s64 	%rd128, %rd2, 64512;
	// begin inline asm
	ld.global.ca.b32 %r383, [%rd128];
	// end inline asm
	add.s64 	%rd129, %rd2, 65024;
	// begin inline asm
	ld.global.ca.b32 %r384, [%rd129];
	// end inline asm
	add.s64 	%rd130, %rd2, 65536;
	// begin inline asm
	ld.global.ca.b32 %r385, [%rd130];
	// end inline asm
	add.s64 	%rd131, %rd2, 66048;
	// begin inline asm
	ld.global.ca.b32 %r386, [%rd131];
	// end inline asm
	add.s64 	%rd132, %rd2, 66560;
	// begin inline asm
	ld.global.ca.b32 %r387, [%rd132];
	// end inline asm
	add.s64 	%rd133, %rd2, 67072;
	// begin inline asm
	ld.global.ca.b32 %r388, [%rd133];
	// end inline asm
	add.s64 	%rd134, %rd2, 67584;
	// begin inline asm
	ld.global.ca.b32 %r389, [%rd134];
	// end inline asm
	add.s64 	%rd135, %rd2, 68096;
	// begin inline asm
	ld.global.ca.b32 %r390, [%rd135];
	// end inline asm
	add.s64 	%rd136, %rd2, 68608;
	// begin inline asm
	ld.global.ca.b32 %r391, [%rd136];
	// end inline asm
	add.s64 	%rd137, %rd2, 69120;
	// begin inline asm
	ld.global.ca.b32 %r392, [%rd137];
	// end inline asm
	add.s64 	%rd138, %rd2, 69632;
	// begin inline asm
	ld.global.ca.b32 %r393, [%rd138];
	// end inline asm
	add.s64 	%rd139, %rd2, 70144;
	// begin inline asm
	ld.global.ca.b32 %r394, [%rd139];
	// end inline asm
	add.s64 	%rd140, %rd2, 70656;
	// begin inline asm
	ld.global.ca.b32 %r395, [%rd140];
	// end inline asm
	add.s64 	%rd141, %rd2, 71168;
	// begin inline asm
	ld.global.ca.b32 %r396, [%rd141];
	// end inline asm
	add.s64 	%rd142, %rd2, 71680;
	// begin inline asm
	ld.global.ca.b32 %r397, [%rd142];
	// end inline asm
	add.s64 	%rd143, %rd2, 72192;
	// begin inline asm
	ld.global.ca.b32 %r398, [%rd143];
	// end inline asm
	add.s64 	%rd144, %rd2, 72704;
	// begin inline asm
	ld.global.ca.b32 %r399, [%rd144];
	// end inline asm
	add.s64 	%rd145, %rd2, 73216;
	// begin inline asm
	ld.global.ca.b32 %r400, [%rd145];
	// end inline asm
	add.s64 	%rd146, %rd2, 73728;
	// begin inline asm
	ld.global.ca.b32 %r401, [%rd146];
	// end inline asm
	add.s64 	%rd147, %rd2, 74240;
	// begin inline asm
	ld.global.ca.b32 %r402, [%rd147];
	// end inline asm
	add.s64 	%rd148, %rd2, 74752;
	// begin inline asm
	ld.global.ca.b32 %r403, [%rd148];
	// end inline asm
	add.s64 	%rd149, %rd2, 75264;
	// begin inline asm
	ld.global.ca.b32 %r404, [%rd149];
	// end inline asm
	add.s64 	%rd150, %rd2, 75776;
	// begin inline asm
	ld.global.ca.b32 %r405, [%rd150];
	// end inline asm
	add.s64 	%rd151, %rd2, 76288;
	// begin inline asm
	ld.global.ca.b32 %r406, [%rd151];
	// end inline asm
	add.s64 	%rd152, %rd2, 76800;
	// begin inline asm
	ld.global.ca.b32 %r407, [%rd152];
	// end inline asm
	add.s64 	%rd153, %rd2, 77312;
	// begin inline asm
	ld.global.ca.b32 %r408, [%rd153];
	// end inline asm
	add.s64 	%rd154, %rd2, 77824;
	// begin inline asm
	ld.global.ca.b32 %r409, [%rd154];
	// end inline asm
	add.s64 	%rd155, %rd2, 78336;
	// begin inline asm
	ld.global.ca.b32 %r410, [%rd155];
	// end inline asm
	add.s64 	%rd156, %rd2, 78848;
	// begin inline asm
	ld.global.ca.b32 %r411, [%rd156];
	// end inline asm
	add.s64 	%rd157, %rd2, 79360;
	// begin inline asm
	ld.global.ca.b32 %r412, [%rd157];
	// end inline asm
	add.s64 	%rd158, %rd2, 79872;
	// begin inline asm
	ld.global.ca.b32 %r413, [%rd158];
	// end inline asm
	add.s64 	%rd159, %rd2, 80384;
	// begin inline asm
	ld.global.ca.b32 %r414, [%rd159];
	// end inline asm
	add.s64 	%rd160, %rd2, 80896;
	// begin inline asm
	ld.global.ca.b32 %r415, [%rd160];
	// end inline asm
	add.s64 	%rd161, %rd2, 81408;
	// begin inline asm
	ld.global.ca.b32 %r416, [%rd161];
	// end inline asm
	add.s64 	%rd162, %rd2, 81920;
	// begin inline asm
	ld.global.ca.b32 %r417, [%rd162];
	// end inline asm
	add.s64 	%rd163, %rd2, 82432;
	// begin inline asm
	ld.global.ca.b32 %r418, [%rd163];
	// end inline asm
	add.s64 	%rd164, %rd2, 82944;
	// begin inline asm
	ld.global.ca.b32 %r419, [%rd164];
	// end inline asm
	add.s64 	%rd165, %rd2, 83456;
	// begin inline asm
	ld.global.ca.b32 %r420, [%rd165];
	// end inline asm
	add.s64 	%rd166, %rd2, 83968;
	// begin inline asm
	ld.global.ca.b32 %r421, [%rd166];
	// end inline asm
	add.s64 	%rd167, %rd2, 84480;
	// begin inline asm
	ld.global.ca.b32 %r422, [%rd167];
	// end inline asm
	add.s64 	%rd168, %rd2, 84992;
	// begin inline asm
	ld.global.ca.b32 %r423, [%rd168];
	// end inline asm
	add.s64 	%rd169, %rd2, 85504;
	// begin inline asm
	ld.global.ca.b32 %r424, [%rd169];
	// end inline asm
	add.s64 	%rd170, %rd2, 86016;
	// begin inline asm
	ld.global.ca.b32 %r425, [%rd170];
	// end inline asm
	add.s64 	%rd171, %rd2, 86528;
	// begin inline asm
	ld.global.ca.b32 %r426, [%rd171];
	// end inline asm
	add.s64 	%rd172, %rd2, 87040;
	// begin inline asm
	ld.global.ca.b32 %r427, [%rd172];
	// end inline asm
	add.s64 	%rd173, %rd2, 87552;
	// begin inline asm
	ld.global.ca.b32 %r428, [%rd173];
	// end inline asm
	add.s64 	%rd174, %rd2, 88064;
	// begin inline asm
	ld.global.ca.b32 %r429, [%rd174];
	// end inline asm
	add.s64 	%rd175, %rd2, 88576;
	// begin inline asm
	ld.global.ca.b32 %r430, [%rd175];
	// end inline asm
	add.s64 	%rd176, %rd2, 89088;
	// begin inline asm
	ld.global.ca.b32 %r431, [%rd176];
	// end inline asm
	add.s64 	%rd177, %rd2, 89600;
	// begin inline asm
	ld.global.ca.b32 %r432, [%rd177];
	// end inline asm
	add.s64 	%rd178, %rd2, 90112;
	// begin inline asm
	ld.global.ca.b32 %r433, [%rd178];
	// end inline asm
	add.s64 	%rd179, %rd2, 90624;
	// begin inline asm
	ld.global.ca.b32 %r434, [%rd179];
	// end inline asm
	add.s64 	%rd180, %rd2, 91136;
	// begin inline asm
	ld.global.ca.b32 %r435, [%rd180];
	// end inline asm
	add.s64 	%rd181, %rd2, 91648;
	// begin inline asm
	ld.global.ca.b32 %r436, [%rd181];
	// end inline asm
	add.s64 	%rd182, %rd2, 92160;
	// begin inline asm
	ld.global.ca.b32 %r437, [%rd182];
	// end inline asm
	add.s64 	%rd183, %rd2, 92672;
	// begin inline asm
	ld.global.ca.b32 %r438, [%rd183];
	// end inline asm
	add.s64 	%rd184, %rd2, 93184;
	// begin inline asm
	ld.global.ca.b32 %r439, [%rd184];
	// end inline asm
	add.s64 	%rd185, %rd2, 93696;
	// begin inline asm
	ld.global.ca.b32 %r440, [%rd185];
	// end inline asm
	add.s64 	%rd186, %rd2, 94208;
	// begin inline asm
	ld.global.ca.b32 %r441, [%rd186];
	// end inline asm
	add.s64 	%rd187, %rd2, 94720;
	// begin inline asm
	ld.global.ca.b32 %r442, [%rd187];
	// end inline asm
	add.s64 	%rd188, %rd2, 95232;
	// begin inline asm
	ld.global.ca.b32 %r443, [%rd188];
	// end inline asm
	add.s64 	%rd189, %rd2, 95744;
	// begin inline asm
	ld.global.ca.b32 %r444, [%rd189];
	// end inline asm
	add.s64 	%rd190, %rd2, 96256;
	// begin inline asm
	ld.global.ca.b32 %r445, [%rd190];
	// end inline asm
	add.s64 	%rd191, %rd2, 96768;
	// begin inline asm
	ld.global.ca.b32 %r446, [%rd191];
	// end inline asm
	add.s64 	%rd192, %rd2, 97280;
	// begin inline asm
	ld.global.ca.b32 %r447, [%rd192];
	// end inline asm
	add.s64 	%rd193, %rd2, 97792;
	// begin inline asm
	ld.global.ca.b32 %r448, [%rd193];
	// end inline asm
	add.s64 	%rd194, %rd2, 98304;
	// begin inline asm
	ld.global.ca.b32 %r449, [%rd194];
	// end inline asm
	add.s64 	%rd195, %rd2, 98816;
	// begin inline asm
	ld.global.ca.b32 %r450, [%rd195];
	// end inline asm
	add.s64 	%rd196, %rd2, 99328;
	// begin inline asm
	ld.global.ca.b32 %r451, [%rd196];
	// end inline asm
	add.s64 	%rd197, %rd2, 99840;
	// begin inline asm
	ld.global.ca.b32 %r452, [%rd197];
	// end inline asm
	add.s64 	%rd198, %rd2, 100352;
	// begin inline asm
	ld.global.ca.b32 %r453, [%rd198];
	// end inline asm
	add.s64 	%rd199, %rd2, 100864;
	// begin inline asm
	ld.global.ca.b32 %r454, [%rd199];
	// end inline asm
	add.s64 	%rd200, %rd2, 101376;
	// begin inline asm
	ld.global.ca.b32 %r455, [%rd200];
	// end inline asm
	add.s64 	%rd201, %rd2, 101888;
	// begin inline asm
	ld.global.ca.b32 %r456, [%rd201];
	// end inline asm
	add.s64 	%rd202, %rd2, 102400;
	// begin inline asm
	ld.global.ca.b32 %r457, [%rd202];
	// end inline asm
	add.s64 	%rd203, %rd2, 102912;
	// begin inline asm
	ld.global.ca.b32 %r458, [%rd203];
	// end inline asm
	add.s64 	%rd204, %rd2, 103424;
	// begin inline asm
	ld.global.ca.b32 %r459, [%rd204];
	// end inline asm
	add.s64 	%rd205, %rd2, 103936;
	// begin inline asm
	ld.global.ca.b32 %r460, [%rd205];
	// end inline asm
	add.s64 	%rd206, %rd2, 104448;
	// begin inline asm
	ld.global.ca.b32 %r461, [%rd206];
	// end inline asm
	add.s64 	%rd207, %rd2, 104960;
	// begin inline asm
	ld.global.ca.b32 %r462, [%rd207];
	// end inline asm
	add.s64 	%rd208, %rd2, 105472;
	// begin inline asm
	ld.global.ca.b32 %r463, [%rd208];
	// end inline asm
	add.s64 	%rd209, %rd2, 105984;
	// begin inline asm
	ld.global.ca.b32 %r464, [%rd209];
	// end inline asm
	add.s64 	%rd210, %rd2, 106496;
	// begin inline asm
	ld.global.ca.b32 %r465, [%rd210];
	// end inline asm
	add.s64 	%rd211, %rd2, 107008;
	// begin inline asm
	ld.global.ca.b32 %r466, [%rd211];
	// end inline asm
	add.s64 	%rd212, %rd2, 107520;
	// begin inline asm
	ld.global.ca.b32 %r467, [%rd212];
	// end inline asm
	add.s64 	%rd213, %rd2, 108032;
	// begin inline asm
	ld.global.ca.b32 %r468, [%rd213];
	// end inline asm
	add.s64 	%rd214, %rd2, 108544;
	// begin inline asm
	ld.global.ca.b32 %r469, [%rd214];
	// end inline asm
	add.s64 	%rd215, %rd2, 109056;
	// begin inline asm
	ld.global.ca.b32 %r470, [%rd215];
	// end inline asm
	add.s64 	%rd216, %rd2, 109568;
	// begin inline asm
	ld.global.ca.b32 %r471, [%rd216];
	// end inline asm
	add.s64 	%rd217, %rd2, 110080;
	// begin inline asm
	ld.global.ca.b32 %r472, [%rd217];
	// end inline asm
	add.s64 	%rd218, %rd2, 110592;
	// begin inline asm
	ld.global.ca.b32 %r473, [%rd218];
	// end inline asm
	add.s64 	%rd219, %rd2, 111104;
	// begin inline asm
	ld.global.ca.b32 %r474, [%rd219];
	// end inline asm
	add.s64 	%rd220, %rd2, 111616;
	// begin inline asm
	ld.global.ca.b32 %r475, [%rd220];
	// end inline asm
	add.s64 	%rd221, %rd2, 112128;
	// begin inline asm
	ld.global.ca.b32 %r476, [%rd221];
	// end inline asm
	add.s64 	%rd222, %rd2, 112640;
	// begin inline asm
	ld.global.ca.b32 %r477, [%rd222];
	// end inline asm
	add.s64 	%rd223, %rd2, 113152;
	// begin inline asm
	ld.global.ca.b32 %r478, [%rd223];
	// end inline asm
	add.s64 	%rd224, %rd2, 113664;
	// begin inline asm
	ld.global.ca.b32 %r479, [%rd224];
	// end inline asm
	add.s64 	%rd225, %rd2, 114176;
	// begin inline asm
	ld.global.ca.b32 %r480, [%rd225];
	// end inline asm
	add.s64 	%rd226, %rd2, 114688;
	// begin inline asm
	ld.global.ca.b32 %r481, [%rd226];
	// end inline asm
	add.s64 	%rd227, %rd2, 115200;
	// begin inline asm
	ld.global.ca.b32 %r482, [%rd227];
	// end inline asm
	add.s64 	%rd228, %rd2, 115712;
	// begin inline asm
	ld.global.ca.b32 %r483, [%rd228];
	// end inline asm
	add.s64 	%rd229, %rd2, 116224;
	// begin inline asm
	ld.global.ca.b32 %r484, [%rd229];
	// end inline asm
	add.s64 	%rd230, %rd2, 116736;
	// begin inline asm
	ld.global.ca.b32 %r485, [%rd230];
	// end inline asm
	add.s64 	%rd231, %rd2, 117248;
	// begin inline asm
	ld.global.ca.b32 %r486, [%rd231];
	// end inline asm
	add.s64 	%rd232, %rd2, 117760;
	// begin inline asm
	ld.global.ca.b32 %r487, [%rd232];
	// end inline asm
	add.s64 	%rd233, %rd2, 118272;
	// begin inline asm
	ld.global.ca.b32 %r488, [%rd233];
	// end inline asm
	add.s64 	%rd234, %rd2, 118784;
	// begin inline asm
	ld.global.ca.b32 %r489, [%rd234];
	// end inline asm
	add.s64 	%rd235, %rd2, 119296;
	// begin inline asm
	ld.global.ca.b32 %r490, [%rd235];
	// end inline asm
	add.s64 	%rd236, %rd2, 119808;
	// begin inline asm
	ld.global.ca.b32 %r491, [%rd236];
	// end inline asm
	add.s64 	%rd237, %rd2, 120320;
	// begin inline asm
	ld.global.ca.b32 %r492, [%rd237];
	// end inline asm
	add.s64 	%rd238, %rd2, 120832;
	// begin inline asm
	ld.global.ca.b32 %r493, [%rd238];
	// end inline asm
	add.s64 	%rd239, %rd2, 121344;
	// begin inline asm
	ld.global.ca.b32 %r494, [%rd239];
	// end inline asm
	add.s64 	%rd240, %rd2, 121856;
	// begin inline asm
	ld.global.ca.b32 %r495, [%rd240];
	// end inline asm
	add.s64 	%rd241, %rd2, 122368;
	// begin inline asm
	ld.global.ca.b32 %r496, [%rd241];
	// end inline asm
	add.s64 	%rd242, %rd2, 122880;
	// begin inline asm
	ld.global.ca.b32 %r497, [%rd242];
	// end inline asm
	add.s64 	%rd243, %rd2, 123392;
	// begin inline asm
	ld.global.ca.b32 %r498, [%rd243];
	// end inline asm
	add.s64 	%rd244, %rd2, 123904;
	// begin inline asm
	ld.global.ca.b32 %r499, [%rd244];
	// end inline asm
	add.s64 	%rd245, %rd2, 124416;
	// begin inline asm
	ld.global.ca.b32 %r500, [%rd245];
	// end inline asm
	add.s64 	%rd246, %rd2, 124928;
	// begin inline asm
	ld.global.ca.b32 %r501, [%rd246];
	// end inline asm
	add.s64 	%rd247, %rd2, 125440;
	// begin inline asm
	ld.global.ca.b32 %r502, [%rd247];
	// end inline asm
	add.s64 	%rd248, %rd2, 125952;
	// begin inline asm
	ld.global.ca.b32 %r503, [%rd248];
	// end inline asm
	add.s64 	%rd249, %rd2, 126464;
	// begin inline asm
	ld.global.ca.b32 %r504, [%rd249];
	// end inline asm
	add.s64 	%rd250, %rd2, 126976;
	// begin inline asm
	ld.global.ca.b32 %r505, [%rd250];
	// end inline asm
	add.s64 	%rd251, %rd2, 127488;
	// begin inline asm
	ld.global.ca.b32 %r506, [%rd251];
	// end inline asm
	add.s64 	%rd252, %rd2, 128000;
	// begin inline asm
	ld.global.ca.b32 %r507, [%rd252];
	// end inline asm
	add.s64 	%rd253, %rd2, 128512;
	// begin inline asm
	ld.global.ca.b32 %r508, [%rd253];
	// end inline asm
	add.s64 	%rd254, %rd2, 129024;
	// begin inline asm
	ld.global.ca.b32 %r509, [%rd254];
	// end inline asm
	add.s64 	%rd255, %rd2, 129536;
	// begin inline asm
	ld.global.ca.b32 %r510, [%rd255];
	// end inline asm
	add.s64 	%rd256, %rd2, 130048;
	// begin inline asm
	ld.global.ca.b32 %r511, [%rd256];
	// end inline asm
	add.s64 	%rd257, %rd2, 130560;
	// begin inline asm
	ld.global.ca.b32 %r512, [%rd257];
	// end inline asm
	ld.global.u32 	%r517, [%rd261];
	setp.eq.s32 	%p1, %r517, 0;
	@%p1 bra 	$L__BB0_2;
	ld.param.u64 	%rd263, [_Z6kernelILi128ELi256ELi32768EEvPKiPi_param_1];
	cvta.to.global.u64 	%rd262, %rd263;
	ld.global.u32 	%r518, [%rd262];
	add.s32 	%r519, %r518, %r257;
	add.s32 	%r520, %r519, %r258;
	add.s32 	%r521, %r520, %r259;
	add.s32 	%r522, %r521, %r260;
	add.s32 	%r523, %r522, %r261;
	add.s32 	%r524, %r523, %r262;
	add.s32 	%r525, %r524, %r263;
	add.s32 	%r526, %r525, %r264;
	add.s32 	%r527, %r526, %r265;
	add.s32 	%r528, %r527, %r266;
	add.s32 	%r529, %r528, %r267;
	add.s32 	%r530, %r529, %r268;
	add.s32 	%r531, %r530, %r269;
	add.s32 	%r532, %r531, %r270;
	add.s32 	%r533, %r532, %r271;
	add.s32 	%r534, %r533, %r272;
	add.s32 	%r535, %r534, %r273;
	add.s32 	%r536, %r535, %r274;
	add.s32 	%r537, %r536, %r275;
	add.s32 	%r538, %r537, %r276;
	add.s32 	%r539, %r538, %r277;
	add.s32 	%r540, %r539, %r278;
	add.s32 	%r541, %r540, %r279;
	add.s32 	%r542, %r541, %r280;
	add.s32 	%r543, %r542, %r281;
	add.s32 	%r544, %r543, %r282;
	add.s32 	%r545, %r544, %r283;
	add.s32 	%r546, %r545, %r284;
	add.s32 	%r547, %r546, %r285;
	add.s32 	%r548, %r547, %r286;
	add.s32 	%r549, %r548, %r287;
	add.s32 	%r550, %r549, %r288;
	add.s32 	%r551, %r550, %r289;
	add.s32 	%r552, %r551, %r290;
	add.s32 	%r553, %r552, %r291;
	add.s32 	%r554, %r553, %r292;
	add.s32 	%r555, %r554, %r293;
	add.s32 	%r556, %r555, %r294;
	add.s32 	%r557, %r556, %r295;
	add.s32 	%r558, %r557, %r296;
	add.s32 	%r559, %r558, %r297;
	add.s32 	%r560, %r559, %r298;
	add.s32 	%r561, %r560, %r299;
	add.s32 	%r562, %r561, %r300;
	add.s32 	%r563, %r562, %r301;
	add.s32 	%r564, %r563, %r302;
	add.s32 	%r565, %r564, %r303;
	add.s32 	%r566, %r565, %r304;
	add.s32 	%r567, %r566, %r305;
	add.s32 	%r568, %r567, %r306;
	add.s32 	%r569, %r568, %r307;
	add.s32 	%r570, %r569, %r308;
	add.s32 	%r571, %r570, %r309;
	add.s32 	%r572, %r571, %r310;
	add.s32 	%r573, %r572, %r311;
	add.s32 	%r574, %r573, %r312;
	add.s32 	%r575, %r574, %r313;
	add.s32 	%r576, %r575, %r314;
	add.s32 	%r577, %r576, %r315;
	add.s32 	%r578, %r577, %r316;
	add.s32 	%r579, %r578, %r317;
	add.s32 	%r580, %r579, %r318;
	add.s32 	%r581, %r580, %r319;
	add.s32 	%r582, %r581, %r320;
	add.s32 	%r583, %r582, %r321;
	add.s32 	%r584, %r583, %r322;
	add.s32 	%r585, %r584, %r323;
	add.s32 	%r586, %r585, %r324;
	add.s32 	%r587, %r586, %r325;
	add.s32 	%r588, %r587, %r326;
	add.s32 	%r589, %r588, %r327;
	add.s32 	%r590, %r589, %r328;
	add.s32 	%r591, %r590, %r329;
	add.s32 	%r592, %r591, %r330;
	add.s32 	%r593, %r592, %r331;
	add.s32 	%r594, %r593, %r332;
	add.s32 	%r595, %r594, %r333;
	add.s32 	%r596, %r595, %r334;
	add.s32 	%r597, %r596, %r335;
	add.s32 	%r598, %r597, %r336;
	add.s32 	%r599, %r598, %r337;
	add.s32 	%r600, %r599, %r338;
	add.s32 	%r601, %r600, %r339;
	add.s32 	%r602, %r601, %r340;
	add.s32 	%r603, %r602, %r341;
	add.s32 	%r604, %r603, %r342;
	add.s32 	%r605, %r604, %r343;
	add.s32 	%r606, %r605, %r344;
	add.s32 	%r607, %r606, %r345;
	add.s32 	%r608, %r607, %r346;
	add.s32 	%r609, %r608, %r347;
	add.s32 	%r610, %r609, %r348;
	add.s32 	%r611, %r610, %r349;
	add.s32 	%r612, %r611, %r350;
	add.s32 	%r613, %r612, %r351;
	add.s32 	%r614, %r613, %r352;
	add.s32 	%r615, %r614, %r353;
	add.s32 	%r616, %r615, %r354;
	add.s32 	%r617, %r616, %r355;
	add.s32 	%r618, %r617, %r356;
	add.s32 	%r619, %r618, %r357;
	add.s32 	%r620, %r619, %r358;
	add.s32 	%r621, %r620, %r359;
	add.s32 	%r622, %r621, %r360;
	add.s32 	%r623, %r622, %r361;
	add.s32 	%r624, %r623, %r362;
	add.s32 	%r625, %r624, %r363;
	add.s32 	%r626, %r625, %r364;
	add.s32 	%r627, %r626, %r365;
	add.s32 	%r628, %r627, %r366;
	add.s32 	%r629, %r628, %r367;
	add.s32 	%r630, %r629, %r368;
	add.s32 	%r631, %r630, %r369;
	add.s32 	%r632, %r631, %r370;
	add.s32 	%r633, %r632, %r371;
	add.s32 	%r634, %r633, %r372;
	add.s32 	%r635, %r634, %r373;
	add.s32 	%r636, %r635, %r374;
	add.s32 	%r637, %r636, %r375;
	add.s32 	%r638, %r637, %r376;
	add.s32 	%r639, %r638, %r377;
	add.s32 	%r640, %r639, %r378;
	add.s32 	%r641, %r640, %r379;
	add.s32 	%r642, %r641, %r380;
	add.s32 	%r643, %r642, %r381;
	add.s32 	%r644, %r643, %r382;
	add.s32 	%r645, %r644, %r383;
	add.s32 	%r646, %r645, %r384;
	add.s32 	%r647, %r646, %r385;
	add.s32 	%r648, %r647, %r386;
	add.s32 	%r649, %r648, %r387;
	add.s32 	%r650, %r649, %r388;
	add.s32 	%r651, %r650, %r389;
	add.s32 	%r652, %r651, %r390;
	add.s32 	%r653, %r652, %r391;
	add.s32 	%r654, %r653, %r392;
	add.s32 	%r655, %r654, %r393;
	add.s32 	%r656, %r655, %r394;
	add.s32 	%r657, %r656, %r395;
	add.s32 	%r658, %r657, %r396;
	add.s32 	%r659, %r658, %r397;
	add.s32 	%r660, %r659, %r398;
	add.s32 	%r661, %r660, %r399;
	add.s32 	%r662, %r661, %r400;
	add.s32 	%r663, %r662, %r401;
	add.s32 	%r664, %r663, %r402;
	add.s32 	%r665, %r664, %r403;
	add.s32 	%r666, %r665, %r404;
	add.s32 	%r667, %r666, %r405;
	add.s32 	%r668, %r667, %r406;
	add.s32 	%r669, %r668, %r407;
	add.s32 	%r670, %r669, %r408;
	add.s32 	%r671, %r670, %r409;
	add.s32 	%r672, %r671, %r410;
	add.s32 	%r673, %r672, %r411;
	add.s32 	%r674, %r673, %r412;
	add.s32 	%r675, %r674, %r413;
	add.s32 	%r676, %r675, %r414;
	add.s32 	%r677, %r676, %r415;
	add.s32 	%r678, %r677, %r416;
	add.s32 	%r679, %r678, %r417;
	add.s32 	%r680, %r679, %r418;
	add.s32 	%r681, %r680, %r419;
	add.s32 	%r682, %r681, %r420;
	add.s32 	%r683, %r682, %r421;
	add.s32 	%r684, %r683, %r422;
	add.s32 	%r685, %r684, %r423;
	add.s32 	%r686, %r685, %r424;
	add.s32 	%r687, %r686, %r425;
	add.s32 	%r688, %r687, %r426;
	add.s32 	%r689, %r688, %r427;
	add.s32 	%r690, %r689, %r428;
	add.s32 	%r691, %r690, %r429;
	add.s32 	%r692, %r691, %r430;
	add.s32 	%r693, %r692, %r431;
	add.s32 	%r694, %r693, %r432;
	add.s32 	%r695, %r694, %r433;
	add.s32 	%r696, %r695, %r434;
	add.s32 	%r697, %r696, %r435;
	add.s32 	%r698, %r697, %r436;
	add.s32 	%r699, %r698, %r437;
	add.s32 	%r700, %r699, %r438;
	add.s32 	%r701, %r700, %r439;
	add.s32 	%r702, %r701, %r440;
	add.s32 	%r703, %r702, %r441;
	add.s32 	%r704, %r703, %r442;
	add.s32 	%r705, %r704, %r443;
	add.s32 	%r706, %r705, %r444;
	add.s32 	%r707, %r706, %r445;
	add.s32 	%r708, %r707, %r446;
	add.s32 	%r709, %r708, %r447;
	add.s32 	%r710, %r709, %r448;
	add.s32 	%r711, %r710, %r449;
	add.s32 	%r712, %r711, %r450;
	add.s32 	%r713, %r712, %r451;
	add.s32 	%r714, %r713, %r452;
	add.s32 	%r715, %r714, %r453;
	add.s32 	%r716, %r715, %r454;
	add.s32 	%r717, %r716, %r455;
	add.s32 	%r718, %r717, %r456;
	add.s32 	%r719, %r718, %r457;
	add.s32 	%r720, %r719, %r458;
	add.s32 	%r721, %r720, %r459;
	add.s32 	%r722, %r721, %r460;
	add.s32 	%r723, %r722, %r461;
	add.s32 	%r724, %r723, %r462;
	add.s32 	%r725, %r724, %r463;
	add.s32 	%r726, %r725, %r464;
	add.s32 	%r727, %r726, %r465;
	add.s32 	%r728, %r727, %r466;
	add.s32 	%r729, %r728, %r467;
	add.s32 	%r730, %r729, %r468;
	add.s32 	%r731, %r730, %r469;
	add.s32 	%r732, %r731, %r470;
	add.s32 	%r733, %r732, %r471;
	add.s32 	%r734, %r733, %r472;
	add.s32 	%r735, %r734, %r473;
	add.s32 	%r736, %r735, %r474;
	add.s32 	%r737, %r736, %r475;
	add.s32 	%r738, %r737, %r476;
	add.s32 	%r739, %r738, %r477;
	add.s32 	%r740, %r739, %r478;
	add.s32 	%r741, %r740, %r479;
	add.s32 	%r742, %r741, %r480;
	add.s32 	%r743, %r742, %r481;
	add.s32 	%r744, %r743, %r482;
	add.s32 	%r745, %r744, %r483;
	add.s32 	%r746, %r745, %r484;
	add.s32 	%r747, %r746, %r485;
	add.s32 	%r748, %r747, %r486;
	add.s32 	%r749, %r748, %r487;
	add.s32 	%r750, %r749, %r488;
	add.s32 	%r751, %r750, %r489;
	add.s32 	%r752, %r751, %r490;
	add.s32 	%r753, %r752, %r491;
	add.s32 	%r754, %r753, %r492;
	add.s32 	%r755, %r754, %r493;
	add.s32 	%r756, %r755, %r494;
	add.s32 	%r757, %r756, %r495;
	add.s32 	%r758, %r757, %r496;
	add.s32 	%r759, %r758, %r497;
	add.s32 	%r760, %r759, %r498;
	add.s32 	%r761, %r760, %r499;
	add.s32 	%r762, %r761, %r500;
	add.s32 	%r763, %r762, %r501;
	add.s32 	%r764, %r763, %r502;
	add.s32 	%r765, %r764, %r503;
	add.s32 	%r766, %r765, %r504;
	add.s32 	%r767, %r766, %r505;
	add.s32 	%r768, %r767, %r506;
	add.s32 	%r769, %r768, %r507;
	add.s32 	%r770, %r769, %r508;
	add.s32 	%r771, %r770, %r509;
	add.s32 	%r772, %r771, %r510;
	add.s32 	%r773, %r772, %r511;
	add.s32 	%r774, %r773, %r512;
	st.global.u32 	[%rd262], %r774;
$L__BB0_2:
	ret;

}


// ===== COMPILED SASS (sm_100) =====

	.target	sm_100

	.elftype	@"ET_EXEC"


//--------------------- .note.nv.tkinfo           --------------------------
	.section	.note.nv.tkinfo,"",@"SHT_NOTE"
	.sectionflags	@"SHF_NOTE_NV_TKINFO"
	.tkinfo
        /*0018*/ 	.word	0x00000002
        /*0030*/ 	.string	""
        /*0030*/ 	.string	"ptxas"
        /*0030*/ 	.string	"Cuda compilation tools, release 13.0, V13.0.88"
        /*0030*/ 	.string	"Build cuda_13.0.r13.0/compiler.36424714_0"
        /*0030*/ 	.string	"-arch sm_100 -m 64 "



//--------------------- .note.nv.cuinfo           --------------------------
	.section	.note.nv.cuinfo,"",@"SHT_NOTE"
	.sectionflags	@"SHF_NOTE_NV_CUINFO"
        /*0018*/ 	.short	0x0002
        /*001a*/ 	.short	0x0064
        /*001c*/ 	.short	0x0082
	.zero		2


//--------------------- .nv.info                  --------------------------
	.section	.nv.info,"",@"SHT_CUDA_INFO"
	.align	4


	//----- nvinfo : EIATTR_REGCOUNT
	.align		4
        /*0000*/ 	.byte	0x04, 0x2f
        /*0002*/ 	.short	(.L_1 - .L_0)
	.align		4
.L_0:
        /*0004*/ 	.word	index@(_Z6kernelILi128ELi256ELi32768EEvPKiPi)
        /*0008*/ 	.word	0x0000001e


	//----- nvinfo : EIATTR_FRAME_SIZE
	.align		4
.L_1:
        /*000c*/ 	.byte	0x04, 0x11
        /*000e*/ 	.short	(.L_3 - .L_2)
	.align		4
.L_2:
        /*0010*/ 	.word	index@(_Z6kernelILi128ELi256ELi32768EEvPKiPi)
        /*0014*/ 	.word	0x00000000


	//----- nvinfo : EIATTR_MIN_STACK_SIZE
	.align		4
.L_3:
        /*0018*/ 	.byte	0x04, 0x12
        /*001a*/ 	.short	(.L_5 - .L_4)
	.align		4
.L_4:
        /*001c*/ 	.word	index@(_Z6kernelILi128ELi256ELi32768EEvPKiPi)
        /*0020*/ 	.word	0x00000000
.L_5:


//--------------------- .nv.compat                --------------------------
	.section	.nv.compat,"",@"SHT_CUDA_COMPAT_INFO"
	.align	4
        /*0000*/ 	.byte	0x02, 0x09, 0x00, 0x00, 0x02, 0x02, 0x01, 0x00, 0x02, 0x05, 0x05, 0x00, 0x03, 0x07, 0x01, 0x01
        /*0010*/ 	.byte	0x02, 0x03, 0x00, 0x00, 0x02, 0x06, 0x01, 0x00, 0x04, 0x0b, 0x08, 0x00, 0x09, 0x00, 0x00, 0x00
        /*0020*/ 	.byte	0x00, 0x00, 0x00, 0x00


//--------------------- .nv.info._Z6kernelILi128ELi256ELi32768EEvPKiPi --------------------------
	.section	.nv.info._Z6kernelILi128ELi256ELi32768EEvPKiPi,"",@"SHT_CUDA_INFO"
	.sectionflags	@""
	.align	4


	//----- nvinfo : EIATTR_CUDA_API_VERSION
	.align		4
        /*0000*/ 	.byte	0x04, 0x37
        /*0002*/ 	.short	(.L_7 - .L_6)
.L_6:
        /*0004*/ 	.word	0x00000082


	//----- nvinfo : EIATTR_KPARAM_INFO
	.align		4
.L_7:
        /*0008*/ 	.byte	0x04, 0x17
        /*000a*/ 	.short	(.L_9 - .L_8)
.L_8:
        /*000c*/ 	.word	0x00000000
        /*0010*/ 	.short	0x0001
        /*0012*/ 	.short	0x0008
        /*0014*/ 	.byte	0x00, 0xf5, 0x21, 0x00


	//----- nvinfo : EIATTR_KPARAM_INFO
	.align		4
.L_9:
        /*0018*/ 	.byte	0x04, 0x17
        /*001a*/ 	.short	(.L_11 - .L_10)
.L_10:
        /*001c*/ 	.word	0x00000000
        /*0020*/ 	.short	0x0000
        /*0022*/ 	.short	0x0000
        /*0024*/ 	.byte	0x00, 0xf5, 0x21, 0x00


	//----- nvinfo : EIATTR_SPARSE_MMA_MASK
	.align		4
.L_11:
        /*0028*/ 	.byte	0x03, 0x50
        /*002a*/ 	.short	0x0000


	//----- nvinfo : EIATTR_MAXREG_COUNT
	.align		4
        /*002c*/ 	.byte	0x03, 0x1b
        /*002e*/ 	.short	0x00ff


	//----- nvinfo : EIATTR_MERCURY_ISA_VERSION
	.align		4
        /*0030*/ 	.byte	0x03, 0x5f
        /*0032*/ 	.short	0x0101


	//----- nvinfo : EIATTR_VRC_CTA_INIT_COUNT
	.align		4
        /*0034*/ 	.byte	0x02, 0x4a
	.zero		1
	.zero		1


	//----- nvinfo : EIATTR_EXIT_INSTR_OFFSETS
	.align		4
        /*0038*/ 	.byte	0x04, 0x1c
        /*003a*/ 	.short	(.L_13 - .L_12)


	//   ....[0]....
.L_12:
        /*003c*/ 	.word	0x00000090


	//   ....[1]....
        /*0040*/ 	.word	0x000018d0


	//----- nvinfo : EIATTR_CBANK_PARAM_SIZE
	.align		4
.L_13:
        /*0044*/ 	.byte	0x03, 0x19
        /*0046*/ 	.short	0x0010


	//----- nvinfo : EIATTR_PARAM_CBANK
	.align		4
        /*0048*/ 	.byte	0x04, 0x0a
        /*004a*/ 	.short	(.L_15 - .L_14)
	.align		4
.L_14:
        /*004c*/ 	.word	index@(.nv.constant0._Z6kernelILi128ELi256ELi32768EEvPKiPi)
        /*0050*/ 	.short	0x0380
        /*0052*/ 	.short	0x0010


	//----- nvinfo : EIATTR_SW_WAR
	.align		4
.L_15:
        /*0054*/ 	.byte	0x04, 0x36
        /*0056*/ 	.short	(.L_17 - .L_16)
.L_16:
        /*0058*/ 	.word	0x00000008
.L_17:


//--------------------- .nv.callgraph             --------------------------
	.section	.nv.callgraph,"",@"SHT_CUDA_CALLGRAPH"
	.align	4
	.sectionentsize	8
	.align		4
        /*0000*/ 	.word	0x00000000
	.align		4
        /*0004*/ 	.word	0xffffffff
	.align		4
        /*0008*/ 	.word	0x00000000
	.align		4
        /*000c*/ 	.word	0xfffffffe
	.align		4
        /*0010*/ 	.word	0x00000000
	.align		4
        /*0014*/ 	.word	0xfffffffd
	.align		4
        /*0018*/ 	.word	0x00000000
	.align		4
        /*001c*/ 	.word	0xfffffffc


//--------------------- .text._Z6kernelILi128ELi256ELi32768EEvPKiPi --------------------------
	.section	.text._Z6kernelILi128ELi256ELi32768EEvPKiPi,"ax",@progbits
	.align	128
        .global         _Z6kernelILi128ELi256ELi32768EEvPKiPi
        .type           _Z6kernelILi128ELi256ELi32768EEvPKiPi,@function
        .size           _Z6kernelILi128ELi256ELi32768EEvPKiPi,(.L_x_1 - _Z6kernelILi128ELi256ELi32768EEvPKiPi)
        .other          _Z6kernelILi128ELi256ELi32768EEvPKiPi,@"STO_CUDA_ENTRY STV_DEFAULT"
_Z6kernelILi128ELi256ELi32768EEvPKiPi:
.text._Z6kernelILi128ELi256ELi32768EEvPKiPi:
[----:B------:R-:W-:Y:S01]  /*0000*/  LDC R1, c[0x0][0x37c] ;  /* 0x0000df00ff017b82 */ /* 0x000fe20000000800 */
[----:B------:R-:W0:Y:S07]  /*0010*/  S2R R3, SR_TID.X ;  /* 0x0000000000037919 */ /* 0x000e2e0000002100 */
[----:B------:R-:W1:Y:S01]  /*0020*/  LDC.64 R4, c[0x0][0x380] ;  /* 0x0000e000ff047b82 */ /* 0x000e620000000a00 */
[----:B------:R-:W2:Y:S01]  /*0030*/  LDCU.64 UR4, c[0x0][0x358] ;  /* 0x00006b00ff0477ac */ /* 0x000ea20008000a00 */
[----:B------:R-:W0:Y:S02]  /*0040*/  S2R R0, SR_CTAID.X ;  /* 0x0000000000007919 */ /* 0x000e240000002500 */
[----:B0-----:R-:W-:-:S05]  /*0050*/  LEA.HI R3, R0, R3, RZ, 0x16 ;  /* 0x0000000300037211 */ /* 0x001fca00078fb0ff */
[----:B-1----:R-:W-:-:S05]  /*0060*/  IMAD.WIDE.U32 R4, R3, 0x4, R4 ;  /* 0x0000000403047825 */ /* 0x002fca00078e0004 */
[----:B--2---:R-:W2:Y:S02]  /*0070*/  LDG.E R0, desc[UR4][R4.64] ;  /* 0x0000000404007981 */ /* 0x004ea4000c1e1900 */
[----:B--2---:R-:W-:-:S13]  /*0080*/  ISETP.NE.AND P0, PT, R0, RZ, PT ;  /* 0x000000ff0000720c */ /* 0x004fda0003f05270 */
[----:B------:R-:W-:Y:S05]  /*0090*/  @!P0 EXIT ;  /* 0x000000000000894d */ /* 0x000fea0003800000 */
[----:B------:R-:W0:Y:S01]  /*00a0*/  LDC.64 R2, c[0x0][0x388] ;  /* 0x0000e200ff027b82 */ /* 0x000e220000000a00 */
[----:B------:R-:W2:Y:S04]  /*00b0*/  LDG.E.STRONG.SM R0, desc[UR4][R4.64] ;  /* 0x0000000404007981 */ /* 0x000ea8000c1eb900 */
[----:B------:R-:W2:Y:S04]  /*00c0*/  LDG.E.STRONG.SM R7, desc[UR4][R4.64+0x200] ;  /* 0x0002000404077981 */ /* 0x000ea8000c1eb900 */
[----:B------:R-:W3:Y:S04]  /*00d0*/  LDG.E.STRONG.SM R24, desc[UR4][R4.64+0x400] ;  /* 0x0004000404187981 */ /* 0x000ee8000c1eb900 */
[----:B------:R-:W3:Y:S04]  /*00e0*/  LDG.E.STRONG.SM R27, desc[UR4][R4.64+0x600] ;  /* 0x00060004041b7981 */ /* 0x000ee8000c1eb900 */
[----:B------:R-:W4:Y:S04]  /*00f0*/  LDG.E.STRONG.SM R6, desc[UR4][R4.64+0x800] ;  /* 0x0008000404067981 */ /* 0x000f28000c1eb900 */
[----:B------:R-:W4:Y:S04]  /*0100*/  LDG.E.STRONG.SM R9, desc[UR4][R4.64+0xa00] ;  /* 0x000a000404097981 */ /* 0x000f28000c1eb900 */
[----:B0-----:R-:W2:Y:S04]  /*0110*/  LDG.E R18, desc[UR4][R2.64] ;  /* 0x0000000402127981 */ /* 0x001ea8000c1e1900 */
[----:B------:R-:W5:Y:S04]  /*0120*/  LDG.E.STRONG.SM R8, desc[UR4][R4.64+0xc00] ;  /* 0x000c000404087981 */ /* 0x000f68000c1eb900 */
        /* <DEDUP_REMOVED lines=13> */
[----:B------:R-:W5:Y:S01]  /*0200*/  LDG.E.STRONG.SM R21, desc[UR4][R4.64+0x2a00] ;  /* 0x002a000404157981 */ /* 0x000f62000c1eb900 */
[----:B--2---:R-:W-:-:S03]  /*0210*/  IADD3 R0, PT, PT, R7, R18, R0 ;  /* 0x0000001207007210 */ /* 0x004fc60007ffe000 */
[----:B------:R-:W2:Y:S01]  /*0220*/  LDG.E.STRONG.SM R18, desc[UR4][R4.64+0x2800] ;  /* 0x0028000404127981 */ /* 0x000ea2000c1eb900 */
[----:B---3--:R-:W-:-:S03]  /*0230*/  IADD3 R24, PT, PT, R27, R0, R24 ;  /* 0x000000001b187210 */ /* 0x008fc60007ffe018 */
[----:B------:R-:W3:Y:S04]  /*0240*/  LDG.E.STRONG.SM R0, desc[UR4][R4.64+0x2c00] ;  /* 0x002c000404007981 */ /* 0x000ee8000c1eb900 */
[----:B------:R-:W3:Y:S01]  /*0250*/  LDG.E.STRONG.SM R7, desc[UR4][R4.64+0x2e00] ;  /* 0x002e000404077981 */ /* 0x000ee2000c1eb900 */
[----:B----4-:R-:W-:-:S03]  /*0260*/  IADD3 R24, PT, PT, R9, R24, R6 ;  /* 0x0000001809187210 */ /* 0x010fc60007ffe006 */
[----:B------:R-:W4:Y:S01]  /*0270*/  LDG.E.STRONG.SM R6, desc[UR4][R4.64+0x3000] ;  /* 0x0030000404067981 */ /* 0x000f22000c1eb900 */
[----:B-----5:R-:W-:-:S03]  /*0280*/  IADD3 R24, PT, PT, R11, R24, R8 ;  /* 0x000000180b187210 */ /* 0x020fc60007ffe008 */
[----:B------:R-:W4:Y:S01]  /*0290*/  LDG.E.STRONG.SM R9, desc[UR4][R4.64+0x3200] ;  /* 0x0032000404097981 */ /* 0x000f22000c1eb900 */
[----:B------:R-:W-:-:S03]  /*02a0*/  IADD3 R24, PT, PT, R13, R24, R10 ;  /* 0x000000180d187210 */ /* 0x000fc60007ffe00a */
[----:B------:R-:W5:Y:S04]  /*02b0*/  LDG.E.STRONG.SM R8, desc[UR4][R4.64+0x3400] ;  /* 0x0034000404087981 */ /* 0x000f68000c1eb900 */
[----:B------:R-:W5:Y:S01]  /*02c0*/  LDG.E.STRONG.SM R11, desc[UR4][R4.64+0x3600] ;  /* 0x00360004040b7981 */ /* 0x000f62000c1eb900 */
[----:B------:R-:W-:-:S03]  /*02d0*/  IADD3 R24, PT, PT, R15, R24, R12 ;  /* 0x000000180f187210 */ /* 0x000fc60007ffe00c */
[----:B------:R-:W5:Y:S04]  /*02e0*/  LDG.E.STRONG.SM R10, desc[UR4][R4.64+0x3800] ;  /* 0x00380004040a7981 */ /* 0x000f68000c1eb900 */
[----:B------:R-:W5:Y:S04]  /*02f0*/  LDG.E.STRONG.SM R13, desc[UR4][R4.64+0x3a00] ;  /* 0x003a0004040d7981 */ /* 0x000f68000c1eb900 */
[----:B------:R-:W5:Y:S04]  /*0300*/  LDG.E.STRONG.SM R12, desc[UR4][R4.64+0x3c00] ;  /* 0x003c0004040c7981 */ /* 0x000f68000c1eb900 */
[----:B------:R-:W5:Y:S01]  /*0310*/  LDG.E.STRONG.SM R15, desc[UR4][R4.64+0x3e00] ;  /* 0x003e0004040f7981 */ /* 0x000f62000c1eb900 */
[----:B------:R-:W-:-:S03]  /*0320*/  IADD3 R24, PT, PT, R17, R24, R14 ;  /* 0x0000001811187210 */ /* 0x000fc60007ffe00e */
[----:B------:R-:W5:Y:S04]  /*0330*/  LDG.E.STRONG.SM R14, desc[UR4][R4.64+0x4000] ;  /* 0x00400004040e7981 */ /* 0x000f68000c1eb900 */
[----:B------:R-:W5:Y:S01]  /*0340*/  LDG.E.STRONG.SM R17, desc[UR4][R4.64+0x4200] ;  /* 0x0042000404117981 */ /* 0x000f62000c1eb900 */
[----:B------:R-:W-:-:S03]  /*0350*/  IADD3 R24, PT, PT, R19, R24, R16 ;  /* 0x0000001813187210 */ /* 0x000fc60007ffe010 */
[----:B------:R-:W5:Y:S01]  /*0360*/  LDG.E.STRONG.SM R16, desc[UR4][R4.64+0x4400] ;  /* 0x0044000404107981 */ /* 0x000f62000c1eb900 */
[----:B------:R-:W-:-:S03]  /*0370*/  IADD3 R24, PT, PT, R25, R24, R22 ;  /* 0x0000001819187210 */ /* 0x000fc60007ffe016 */
[----:B------:R-:W5:Y:S01]  /*0380*/  LDG.E.STRONG.SM R19, desc[UR4][R4.64+0x4600] ;  /* 0x0046000404137981 */ /* 0x000f62000c1eb900 */
[----:B------:R-:W-:-:S03]  /*0390*/  IADD3 R24, PT, PT, R23, R24, R20 ;  /* 0x0000001817187210 */ /* 0x000fc60007ffe014 */
[----:B------:R-:W5:Y:S04]  /*03a0*/  LDG.E.STRONG.SM R22, desc[UR4][R4.64+0x4800] ;  /* 0x0048000404167981 */ /* 0x000f68000c1eb900 */
[----:B------:R-:W5:Y:S04]  /*03b0*/  LDG.E.STRONG.SM R25, desc[UR4][R4.64+0x4a00] ;  /* 0x004a000404197981 */ /* 0x000f68000c1eb900 */
[----:B------:R-:W5:Y:S04]  /*03c0*/  LDG.E.STRONG.SM R20, desc[UR4][R4.64+0x4c00] ;  /* 0x004c000404147981 */ /* 0x000f68000c1eb900 */
[----:B------:R-:W5:Y:S04]  /*03d0*/  LDG.E.STRONG.SM R23, desc[UR4][R4.64+0x4e00] ;  /* 0x004e000404177981 */ /* 0x000f68000c1eb900 */
[----:B------:R-:W5:Y:S01]  /*03e0*/  LDG.E.STRONG.SM R27, desc[UR4][R4.64+0x1fc00] ;  /* 0x01fc0004041b7981 */ /* 0x000f62000c1eb900 */
[----:B--2---:R-:W-:-:S03]  /*03f0*/  IADD3 R24, PT, PT, R21, R24, R18 ;  /* 0x0000001815187210 */ /* 0x004fc60007ffe012 */
[----:B------:R-:W2:Y:S04]  /*0400*/  LDG.E.STRONG.SM R18, desc[UR4][R4.64+0x5000] ;  /* 0x0050000404127981 */ /* 0x000ea8000c1eb900 */
[----:B------:R-:W2:Y:S01]  /*0410*/  LDG.E.STRONG.SM R21, desc[UR4][R4.64+0x5200] ;  /* 0x0052000404157981 */ /* 0x000ea2000c1eb900 */
[----:B---3--:R-:W-:-:S03]  /*0420*/  IADD3 R24, PT, PT, R7, R24, R0 ;  /* 0x0000001807187210 */ /* 0x008fc60007ffe000 */
[----:B------:R-:W3:Y:S04]  /*0430*/  LDG.E.STRONG.SM R0, desc[UR4][R4.64+0x5400] ;  /* 0x0054000404007981 */ /* 0x000ee8000c1eb900 */
[----:B------:R-:W3:Y:S01]  /*0440*/  LDG.E.STRONG.SM R7, desc[UR4][R4.64+0x5600] ;  /* 0x0056000404077981 */ /* 0x000ee2000c1eb900 */
[----:B----4-:R-:W-:-:S03]  /*0450*/  IADD3 R24, PT, PT, R9, R24, R6 ;  /* 0x0000001809187210 */ /* 0x010fc60007ffe006 */
[----:B------:R-:W4:Y:S04]  /*0460*/  LDG.E.STRONG.SM R6, desc[UR4][R4.64+0x5800] ;  /* 0x0058000404067981 */ /* 0x000f28000c1eb900 */
[----:B------:R-:W4:Y:S01]  /*0470*/  LDG.E.STRONG.SM R9, desc[UR4][R4.64+0x5a00] ;  /* 0x005a000404097981 */ /* 0x000f22000c1eb900 */
[----:B-----5:R-:W-:-:S03]  /*0480*/  IADD3 R24, PT, PT, R11, R24, R8 ;  /* 0x000000180b187210 */ /* 0x020fc60007ffe008 */
[----:B------:R-:W5:Y:S04]  /*0490*/  LDG.E.STRONG.SM R8, desc[UR4][R4.64+0x5c00] ;  /* 0x005c000404087981 */ /* 0x000f68000c1eb900 */
[----:B------:R-:W5:Y:S01]  /*04a0*/  LDG.E.STRONG.SM R11, desc[UR4][R4.64+0x5e00] ;  /* 0x005e0004040b7981 */ /* 0x000f62000c1eb900 */
[----:B------:R-:W-:-:S03]  /*04b0*/  IADD3 R24, PT, PT, R13, R24, R10 ;  /* 0x000000180d187210 */ /* 0x000fc60007ffe00a */
        /* <DEDUP_REMOVED lines=307> */
[----:B------:R-:W5:Y:S04]  /*17f0*/  LDG.E.STRONG.SM R17, desc[UR4][R4.64+0x1fa00] ;  /* 0x01fa000404117981 */ /* 0x000f68000c1eb900 */
[----:B------:R-:W5:Y:S01]  /*1800*/  LDG.E.STRONG.SM R14, desc[UR4][R4.64+0x1fe00] ;  /* 0x01fe0004040e7981 */ /* 0x000f62000c1eb900 */
[----:B------:R-:W-:-:S04]  /*1810*/  IADD3 R16, PT, PT, R19, R26, R16 ;  /* 0x0000001a13107210 */ /* 0x000fc80007ffe010 */
[----:B------:R-:W-:-:S04]  /*1820*/  IADD3 R16, PT, PT, R25, R16, R22 ;  /* 0x0000001019107210 */ /* 0x000fc80007ffe016 */
[----:B------:R-:W-:-:S04]  /*1830*/  IADD3 R16, PT, PT, R20, R16, R23 ;  /* 0x0000001014107210 */ /* 0x000fc80007ffe017 */
[----:B--2---:R-:W-:-:S04]  /*1840*/  IADD3 R16, PT, PT, R18, R16, R21 ;  /* 0x0000001012107210 */ /* 0x004fc80007ffe015 */
[----:B---3--:R-:W-:-:S04]  /*1850*/  IADD3 R0, PT, PT, R0, R16, R7 ;  /* 0x0000001000007210 */ /* 0x008fc80007ffe007 */
[----:B----4-:R-:W-:-:S04]  /*1860*/  IADD3 R0, PT, PT, R6, R0, R9 ;  /* 0x0000000006007210 */ /* 0x010fc80007ffe009 */
[----:B-----5:R-:W-:-:S04]  /*1870*/  IADD3 R0, PT, PT, R8, R0, R11 ;  /* 0x0000000008007210 */ /* 0x020fc80007ffe00b */
[----:B------:R-:W-:-:S04]  /*1880*/  IADD3 R0, PT, PT, R10, R0, R13 ;  /* 0x000000000a007210 */ /* 0x000fc80007ffe00d */
[----:B------:R-:W-:-:S04]  /*1890*/  IADD3 R0, PT, PT, R12, R0, R15 ;  /* 0x000000000c007210 */ /* 0x000fc80007ffe00f */
[----:B------:R-:W-:-:S04]  /*18a0*/  IADD3 R0, PT, PT, R17, R0, R24 ;  /* 0x0000000011007210 */ /* 0x000fc80007ffe018 */
[----:B------:R-:W-:-:S05]  /*18b0*/  IADD3 R27, PT, PT, R14, R0, R27 ;  /* 0x000000000e1b7210 */ /* 0x000fca0007ffe01b */
[----:B------:R-:W-:Y:S01]  /*18c0*/  STG.E desc[UR4][R2.64], R27 ;  /* 0x0000001b02007986 */ /* 0x000fe2000c101904 */
[----:B------:R-:W-:Y:S05]  /*18d0*/  EXIT ;  /* 0x000000000000794d */ /* 0x000fea0003800000 */
.L_x_0:
[----:B------:R-:W-:-:S00]  /*18e0*/  BRA `(.L_x_0) ;  /* 0xfffffffc00fc7947 */ /* 0x000fc0000383ffff */
[----:B------:R-:W-:-:S00]  /*18f0*/  NOP ;  /* 0x0000000000007918 */ /* 0x000fc00000000000 */
        /* <DEDUP_REMOVED lines=8> */
.L_x_1:


//--------------------- .nv.shared.reserved.0     --------------------------
	.section	.nv.shared.reserved.0,"aw",@nobits
	.weak		__nv_reservedSMEM_offset_0_alias
	.size		__nv_reservedSMEM_offset_0_alias, 0, 64
	.other		__nv_reservedSMEM_offset_0_alias,@"STO_CUDA_RESERVED_SHARED STV_DEFAULT"
__nv_reservedSMEM_offset_0_alias:
	.zero		0
	.zero		64


//--------------------- .nv.constant0._Z6kernelILi128ELi256ELi32768EEvPKiPi --------------------------
	.section	.nv.constant0._Z6kernelILi128ELi256ELi32768EEvPKiPi,"a",@progbits
	.sectionflags	@""
	.align	4
.nv.constant0._Z6kernelILi128ELi256ELi32768EEvPKiPi:
	.zero		912


//--------------------- SYMBOLS --------------------------

	.type		.nv.reservedSmem.offset0,@object
	.size		.nv.reservedSmem.offset0,0x4
